	.headerflags	@"EF_CUDA_TEXMODE_UNIFIED EF_CUDA_64BIT_ADDRESS EF_CUDA_ACCELERATORS EF_CUDA_SM90 EF_CUDA_VIRTUAL_SM(EF_CUDA_SM90)"
	.elftype	@"ET_EXEC"


//--------------------- .nv.info                  --------------------------
	.section	.nv.info,"",@"SHT_CUDA_INFO"
	.align	4


	//----- nvinfo : EIATTR_REGCOUNT
	.align		4
        /*0000*/ 	.byte	0x04, 0x2f
        /*0002*/ 	.short	(.L_1 - .L_0)
	.align		4
.L_0:
        /*0004*/ 	.word	index@(triton_poi_fused__softmax_4)
        /*0008*/ 	.word	0x0000001c


	//----- nvinfo : EIATTR_MIN_STACK_SIZE
	.align		4
.L_1:
        /*000c*/ 	.byte	0x04, 0x12
        /*000e*/ 	.short	(.L_3 - .L_2)
	.align		4
.L_2:
        /*0010*/ 	.word	index@(triton_poi_fused__softmax_4)
        /*0014*/ 	.word	0x00000000


	//----- nvinfo : EIATTR_FRAME_SIZE
	.align		4
.L_3:
        /*0018*/ 	.byte	0x04, 0x11
        /*001a*/ 	.short	(.L_5 - .L_4)
	.align		4
.L_4:
        /*001c*/ 	.word	index@(triton_poi_fused__softmax_4)
        /*0020*/ 	.word	0x00000000


	//----- nvinfo : EIATTR_MIN_STACK_SIZE
	.align		4
.L_5:
        /*0024*/ 	.byte	0x04, 0x12
        /*0026*/ 	.short	(.L_7 - .L_6)
	.align		4
.L_6:
        /*0028*/ 	.word	index@(triton_poi_fused__softmax_4)
        /*002c*/ 	.word	0x00000000
.L_7:


//--------------------- .nv.info.triton_poi_fused__softmax_4 --------------------------
	.section	.nv.info.triton_poi_fused__softmax_4,"",@"SHT_CUDA_INFO"
	.sectionflags	@""
	.align	4


	//----- nvinfo : EIATTR_CUDA_API_VERSION
	.align		4
        /*0000*/ 	.byte	0x04, 0x37
        /*0002*/ 	.short	(.L_9 - .L_8)
.L_8:
        /*0004*/ 	.word	0x0000007c


	//----- nvinfo : EIATTR_KPARAM_INFO
	.align		4
.L_9:
        /*0008*/ 	.byte	0x04, 0x17
        /*000a*/ 	.short	(.L_11 - .L_10)
.L_10:
        /*000c*/ 	.word	0x00000000
        /*0010*/ 	.short	0x0003
        /*0012*/ 	.short	0x0014
        /*0014*/ 	.byte	0x00, 0xf0, 0x11, 0x00


	//----- nvinfo : EIATTR_KPARAM_INFO
	.align		4
.L_11:
        /*0018*/ 	.byte	0x04, 0x17
        /*001a*/ 	.short	(.L_13 - .L_12)
.L_12:
        /*001c*/ 	.word	0x00000000
        /*0020*/ 	.short	0x0002
        /*0022*/ 	.short	0x0010
        /*0024*/ 	.byte	0x00, 0xf0, 0x11, 0x00


	//----- nvinfo : EIATTR_KPARAM_INFO
	.align		4
.L_13:
        /*0028*/ 	.byte	0x04, 0x17
        /*002a*/ 	.short	(.L_15 - .L_14)
.L_14:
        /*002c*/ 	.word	0x00000000
        /*0030*/ 	.short	0x0001
        /*0032*/ 	.short	0x0008
        /*0034*/ 	.byte	0x00, 0xf4, 0x21, 0x00


	//----- nvinfo : EIATTR_KPARAM_INFO
	.align		4
.L_15:
        /*0038*/ 	.byte	0x04, 0x17
        /*003a*/ 	.short	(.L_17 - .L_16)
.L_16:
        /*003c*/ 	.word	0x00000000
        /*0040*/ 	.short	0x0000
        /*0042*/ 	.short	0x0000
        /*0044*/ 	.byte	0x00, 0xf4, 0x21, 0x00


	//----- nvinfo : EIATTR_SPARSE_MMA_MASK
	.align		4
.L_17:
        /*0048*/ 	.byte	0x03, 0x50
        /*004a*/ 	.short	0x0000


	//----- nvinfo : EIATTR_MAXREG_COUNT
	.align		4
        /*004c*/ 	.byte	0x03, 0x1b
        /*004e*/ 	.short	0x00ff


	//----- nvinfo : EIATTR_EXIT_INSTR_OFFSETS
	.align		4
        /*0050*/ 	.byte	0x04, 0x1c
        /*0052*/ 	.short	(.L_19 - .L_18)


	//   ....[0]....
.L_18:
        /*0054*/ 	.word	0x00000580


	//   ....[1]....
        /*0058*/ 	.word	0x00000650


	//----- nvinfo : EIATTR_REQNTID
	.align		4
.L_19:
        /*005c*/ 	.byte	0x04, 0x10
        /*005e*/ 	.short	(.L_21 - .L_20)
.L_20:
        /*0060*/ 	.word	0x00000080
        /*0064*/ 	.word	0x00000001
        /*0068*/ 	.word	0x00000001


	//----- nvinfo : EIATTR_CBANK_PARAM_SIZE
	.align		4
.L_21:
        /*006c*/ 	.byte	0x03, 0x19
        /*006e*/ 	.short	0x0018


	//----- nvinfo : EIATTR_PARAM_CBANK
	.align		4
        /*0070*/ 	.byte	0x04, 0x0a
        /*0072*/ 	.short	(.L_23 - .L_22)
	.align		4
.L_22:
        /*0074*/ 	.word	index@(.nv.constant0.triton_poi_fused__softmax_4)
        /*0078*/ 	.short	0x0210
        /*007a*/ 	.short	0x0018


	//----- nvinfo : EIATTR_SW_WAR
	.align		4
.L_23:
        /*007c*/ 	.byte	0x04, 0x36
        /*007e*/ 	.short	(.L_25 - .L_24)
.L_24:
        /*0080*/ 	.word	0x00000008
.L_25:


//--------------------- .nv.callgraph             --------------------------
	.section	.nv.callgraph,"",@"SHT_CUDA_CALLGRAPH"
	.align	4
	.sectionentsize	8
	.align		4
        /*0000*/ 	.word	0x00000000
	.align		4
        /*0004*/ 	.word	0xffffffff
	.align		4
        /*0008*/ 	.word	0x00000000
	.align		4
        /*000c*/ 	.word	0xfffffffe
	.align		4
        /*0010*/ 	.word	0x00000000
	.align		4
        /*0014*/ 	.word	0xfffffffd
	.align		4
        /*0018*/ 	.word	0x00000000
	.align		4
        /*001c*/ 	.word	0xfffffffc


//--------------------- .text.triton_poi_fused__softmax_4 --------------------------
	.section	.text.triton_poi_fused__softmax_4,"ax",@progbits
	.sectionflags	@"SHF_BARRIERS=1"
	.align	128
        .global         triton_poi_fused__softmax_4
        .type           triton_poi_fused__softmax_4,@function
        .size           triton_poi_fused__softmax_4,(.L_x_1 - triton_poi_fused__softmax_4)
        .other          triton_poi_fused__softmax_4,@"STO_CUDA_ENTRY STV_DEFAULT"
triton_poi_fused__softmax_4:
.text.triton_poi_fused__softmax_4:
[----:B------:R-:W0:Y:S01]  /*0000*/  LDC R1, c[0x0][0x28] ;  /* 0x00000a00ff017b82 */ /* 0x000e220000000800 */
[----:B------:R-:W1:Y:S07]  /*0010*/  S2R R2, SR_CTAID.X ;  /* 0x0000000000027919 */ /* 0x000e6e0000002500 */
[----:B------:R-:W2:Y:S01]  /*0020*/  LDC.64 R4, c[0x0][0x210] ;  /* 0x00008400ff047b82 */ /* 0x000ea20000000a00 */
[----:B------:R-:W-:Y:S02]  /*0030*/  CS2R R20, SRZ ;  /* 0x0000000000147805 */ /* 0x000fe4000001ff00 */
[----:B------:R-:W-:Y:S01]  /*0040*/  CS2R R22, SRZ ;  /* 0x0000000000167805 */ /* 0x000fe2000001ff00 */
[----:B------:R-:W3:Y:S01]  /*0050*/  S2R R16, SR_TID.X ;  /* 0x0000000000107919 */ /* 0x000ee20000002100 */
[----:B------:R-:W-:Y:S01]  /*0060*/  CS2R R18, SRZ ;  /* 0x0000000000127805 */ /* 0x000fe2000001ff00 */
[----:B------:R-:W-:Y:S01]  /*0070*/  ULDC.64 UR6, c[0x0][0x208] ;  /* 0x0000820000067ab9 */ /* 0x000fe20000000a00 */
[----:B------:R-:W4:Y:S01]  /*0080*/  S2R R14, SR_CTAID.Y ;  /* 0x00000000000e7919 */ /* 0x000f220000002600 */
[----:B-1----:R-:W-:Y:S01]  /*0090*/  IMAD.SHL.U32 R0, R2, 0x10, RZ ;  /* 0x0000001002007824 */ /* 0x002fe200078e00ff */
[----:B------:R-:W-:Y:S01]  /*00a0*/  SHF.R.S32.HI R2, RZ, 0x1b, R2 ;  /* 0x0000001bff027819 */ /* 0x000fe20000011402 */
[----:B---3--:R-:W-:Y:S01]  /*00b0*/  IMAD.SHL.U32 R17, R16, 0x2, RZ ;  /* 0x0000000210117824 */ /* 0x008fe200078e00ff */
[----:B------:R-:W-:-:S02]  /*00c0*/  SHF.R.U32.HI R15, RZ, 0x3, R16 ;  /* 0x00000003ff0f7819 */ /* 0x000fc40000011610 */
[----:B------:R-:W-:Y:S01]  /*00d0*/  SGXT R2, R2, 0x1 ;  /* 0x000000010202781a */ /* 0x000fe20000000200 */
[----:B----4-:R-:W-:Y:S01]  /*00e0*/  IMAD.SHL.U32 R14, R14, 0x10, RZ ;  /* 0x000000100e0e7824 */ /* 0x010fe200078e00ff */
[----:B------:R-:W-:Y:S02]  /*00f0*/  LOP3.LUT R13, R0, 0xe, R17, 0xf8, !PT ;  /* 0x0000000e000d7812 */ /* 0x000fe400078ef811 */
[----:B------:R-:W-:Y:S02]  /*0100*/  SGXT.U32 R15, R15, 0x4 ;  /* 0x000000040f0f781a */ /* 0x000fe40000000000 */
[----:B------:R-:W-:Y:S02]  /*0110*/  LEA.HI R2, R2, R13, RZ, 0x2 ;  /* 0x0000000d02027211 */ /* 0x000fe400078f10ff */
[----:B------:R-:W-:Y:S02]  /*0120*/  LOP3.LUT R12, R14, R15, RZ, 0xfc, !PT ;  /* 0x0000000f0e0c7212 */ /* 0x000fe400078efcff */
[----:B------:R-:W-:-:S02]  /*0130*/  LOP3.LUT R3, R2, 0xfffffffc, RZ, 0xc0, !PT ;  /* 0xfffffffc02037812 */ /* 0x000fc400078ec0ff */
[----:B------:R-:W-:-:S03]  /*0140*/  VIMNMX R6, R12, R13, !PT ;  /* 0x0000000d0c067248 */ /* 0x000fc60007fe0100 */
[----:B------:R-:W-:Y:S01]  /*0150*/  IMAD R3, R12, 0x10, R3 ;  /* 0x000000100c037824 */ /* 0x000fe200078e0203 */
[----:B------:R-:W-:-:S03]  /*0160*/  ISETP.GE.AND P0, PT, R6, 0x10, PT ;  /* 0x000000100600780c */ /* 0x000fc60003f06270 */
[C---:B------:R-:W-:Y:S02]  /*0170*/  VIADD R7, R3.reuse, 0x1 ;  /* 0x0000000103077836 */ /* 0x040fe40000000000 */
[C---:B------:R-:W-:Y:S02]  /*0180*/  VIADD R11, R3.reuse, 0x2 ;  /* 0x00000002030b7836 */ /* 0x040fe40000000000 */
[C---:B------:R-:W-:Y:S02]  /*0190*/  VIADD R25, R3.reuse, 0x3 ;  /* 0x0000000303197836 */ /* 0x040fe40000000000 */
[----:B--2---:R-:W-:-:S04]  /*01a0*/  IMAD.WIDE R8, R3, 0x4, R4 ;  /* 0x0000000403087825 */ /* 0x004fc800078e0204 */
[--C-:B------:R-:W-:Y:S01]  /*01b0*/  IMAD.WIDE R6, R7, 0x4, R4.reuse ;  /* 0x0000000407067825 */ /* 0x100fe200078e0204 */
[----:B------:R-:W2:Y:S03]  /*01c0*/  @!P0 LDG.E.EL R21, desc[UR6][R8.64] ;  /* 0x0000000608158981 */ /* 0x000ea6000c2e1900 */
[--C-:B------:R-:W-:Y:S01]  /*01d0*/  IMAD.WIDE R2, R11, 0x4, R4.reuse ;  /* 0x000000040b027825 */ /* 0x100fe200078e0204 */
[----:B------:R-:W2:Y:S03]  /*01e0*/  @!P0 LDG.E.EL R22, desc[UR6][R6.64] ;  /* 0x0000000606168981 */ /* 0x000ea6000c2e1900 */
[----:B------:R-:W-:Y:S01]  /*01f0*/  IMAD.WIDE R10, R25, 0x4, R4 ;  /* 0x00000004190a7825 */ /* 0x000fe200078e0204 */
[----:B------:R-:W-:Y:S01]  /*0200*/  CS2R R24, SRZ ;  /* 0x0000000000187805 */ /* 0x000fe2000001ff00 */
[----:B------:R-:W3:Y:S04]  /*0210*/  @!P0 LDG.E.EL R19, desc[UR6][R8.64] ;  /* 0x0000000608138981 */ /* 0x000ee8000c2e1900 */
[----:B------:R-:W3:Y:S04]  /*0220*/  @!P0 LDG.E.EL R18, desc[UR6][R6.64] ;  /* 0x0000000606128981 */ /* 0x000ee8000c2e1900 */
[----:B------:R-:W4:Y:S04]  /*0230*/  @!P0 LDG.E.EL R24, desc[UR6][R2.64] ;  /* 0x0000000602188981 */ /* 0x000f28000c2e1900 */
[----:B------:R1:W5:Y:S04]  /*0240*/  @!P0 LDG.E.EL R23, desc[UR6][R2.64] ;  /* 0x0000000602178981 */ /* 0x000368000c2e1900 */
[----:B------:R-:W5:Y:S04]  /*0250*/  @!P0 LDG.E.EL R25, desc[UR6][R10.64] ;  /* 0x000000060a198981 */ /* 0x000f68000c2e1900 */
[----:B------:R-:W5:Y:S01]  /*0260*/  @!P0 LDG.E.EL R20, desc[UR6][R10.64] ;  /* 0x000000060a148981 */ /* 0x000f62000c2e1900 */
[----:B------:R-:W-:-:S04]  /*0270*/  IMAD R13, R12, 0x10, R13 ;  /* 0x000000100c0d7824 */ /* 0x000fc800078e020d */
[----:B------:R-:W-:Y:S01]  /*0280*/  IMAD.WIDE R12, R13, 0x4, R4 ;  /* 0x000000040d0c7825 */ /* 0x000fe200078e0204 */
[----:B------:R-:W-:-:S06]  /*0290*/  CS2R R4, SRZ ;  /* 0x0000000000047805 */ /* 0x000fcc000001ff00 */
[----:B------:R-:W5:Y:S01]  /*02a0*/  @!P0 LDG.E.64 R4, desc[UR6][R12.64] ;  /* 0x000000060c048981 */ /* 0x000f62000c1e1b00 */
[----:B------:R-:W1:Y:S02]  /*02b0*/  S2UR UR5, SR_CgaCtaId ;  /* 0x00000000000579c3 */ /* 0x000e640000008800 */
[----:B-1----:R-:W-:Y:S01]  /*02c0*/  SHF.R.U32.HI R2, RZ, 0x2, R16 ;  /* 0x00000002ff027819 */ /* 0x002fe20000011610 */
[----:B------:R-:W-:-:S03]  /*02d0*/  IMAD.SHL.U32 R16, R16, 0x20, RZ ;  /* 0x0000002010107824 */ /* 0x000fc600078e00ff */
[----:B------:R-:W-:Y:S02]  /*02e0*/  LOP3.LUT R7, R2, 0x1e, RZ, 0xc0, !PT ;  /* 0x0000001e02077812 */ /* 0x000fe400078ec0ff */
[----:B------:R-:W-:Y:S02]  /*02f0*/  LOP3.LUT R2, R17, 0xfe, RZ, 0xc0, !PT ;  /* 0x000000fe11027812 */ /* 0x000fe400078ec0ff */
[----:B------:R-:W-:Y:S01]  /*0300*/  LOP3.LUT R16, R16, 0xe0, RZ, 0xc0, !PT ;  /* 0x000000e010107812 */ /* 0x000fe200078ec0ff */
[----:B------:R-:W-:Y:S02]  /*0310*/  UMOV UR4, 0x400 ;  /* 0x0000040000047882 */ /* 0x000fe40000000000 */
[----:B------:R-:W-:Y:S01]  /*0320*/  IMAD.IADD R6, R2, 0x1, R7 ;  /* 0x0000000102067824 */ /* 0x000fe200078e0207 */
[-C--:B------:R-:W-:Y:S02]  /*0330*/  LOP3.LUT R7, R0, R15.reuse, RZ, 0xfc, !PT ;  /* 0x0000000f00077212 */ /* 0x080fe400078efcff */
[----:B------:R-:W-:-:S02]  /*0340*/  LOP3.LUT R15, R16, R15, RZ, 0xfc, !PT ;  /* 0x0000000f100f7212 */ /* 0x000fc400078efcff */
[C---:B------:R-:W-:Y:S02]  /*0350*/  LOP3.LUT R2, R16.reuse, 0x10, RZ, 0xfc, !PT ;  /* 0x0000001010027812 */ /* 0x040fe400078efcff */
[-C--:B------:R-:W-:Y:S02]  /*0360*/  LEA.HI R16, R16, R15.reuse, RZ, 0x1d ;  /* 0x0000000f10107211 */ /* 0x080fe400078fe8ff */
[----:B------:R-:W-:Y:S01]  /*0370*/  LEA.HI R2, R2, R15, RZ, 0x1d ;  /* 0x0000000f02027211 */ /* 0x000fe200078fe8ff */
[----:B0-----:R-:W-:-:S06]  /*0380*/  UPRMT UR4, UR5, 0x654, UR4 ;  /* 0x0000065405047896 */ /* 0x001fcc0008000004 */
[----:B------:R-:W-:Y:S02]  /*0390*/  LEA R16, R16, UR4, 0x2 ;  /* 0x0000000410107c11 */ /* 0x000fe4000f8e10ff */
[----:B------:R-:W-:-:S04]  /*03a0*/  LOP3.LUT R14, R14, 0xe, R17, 0xf8, !PT ;  /* 0x0000000e0e0e7812 */ /* 0x000fc800078ef811 */
[----:B------:R-:W-:Y:S02]  /*03b0*/  VIMNMX R0, R14, R7, !PT ;  /* 0x000000070e007248 */ /* 0x000fe40007fe0100 */
[----:B------:R-:W-:Y:S01]  /*03c0*/  LEA R6, R6, UR4, 0x2 ;  /* 0x0000000406067c11 */ /* 0x000fe2000f8e10ff */
[----:B--2---:R-:W-:Y:S01]  /*03d0*/  FADD R21, R22, R21 ;  /* 0x0000001516157221 */ /* 0x004fe20000000000 */
[----:B---3--:R-:W-:-:S03]  /*03e0*/  FADD R18, R18, R19 ;  /* 0x0000001312127221 */ /* 0x008fc60000000000 */
[----:B----4-:R-:W-:Y:S01]  /*03f0*/  FADD R24, R21, R24 ;  /* 0x0000001815187221 */ /* 0x010fe20000000000 */
[----:B-----5:R-:W-:-:S03]  /*0400*/  FADD R23, R18, R23 ;  /* 0x0000001712177221 */ /* 0x020fc60000000000 */
[----:B------:R-:W-:Y:S01]  /*0410*/  FADD R24, R24, R25 ;  /* 0x0000001918187221 */ /* 0x000fe20000000000 */
[----:B------:R-:W-:-:S04]  /*0420*/  FADD R20, R23, R20 ;  /* 0x0000001417147221 */ /* 0x000fc80000000000 */
[C---:B------:R-:W-:Y:S02]  /*0430*/  FSETP.GT.AND P1, PT, |R24|.reuse, 8.50705917302346158658e+37, PT ;  /* 0x7e8000001800780b */ /* 0x040fe40003f24200 */
[----:B------:R-:W-:Y:S02]  /*0440*/  FSETP.GEU.AND P3, PT, |R24|, 1.175494350822287508e-38, PT ;  /* 0x008000001800780b */ /* 0x000fe40003f6e200 */
[C---:B------:R-:W-:Y:S02]  /*0450*/  FSETP.GT.AND P0, PT, |R20|.reuse, 8.50705917302346158658e+37, PT ;  /* 0x7e8000001400780b */ /* 0x040fe40003f04200 */
[----:B------:R-:W-:-:S07]  /*0460*/  FSETP.GEU.AND P2, PT, |R20|, 1.175494350822287508e-38, PT ;  /* 0x008000001400780b */ /* 0x000fce0003f4e200 */
[----:B------:R-:W-:-:S04]  /*0470*/  @P1 FMUL R24, R24, 0.25 ;  /* 0x3e80000018181820 */ /* 0x000fc80000400000 */
[----:B------:R-:W-:Y:S01]  /*0480*/  @P0 FMUL R20, R20, 0.25 ;  /* 0x3e80000014140820 */ /* 0x000fe20000400000 */
[----:B------:R-:W-:-:S03]  /*0490*/  @!P3 FMUL R24, R24, 16777216 ;  /* 0x4b8000001818b820 */ /* 0x000fc60000400000 */
[----:B------:R-:W-:-:S03]  /*04a0*/  @!P2 FMUL R20, R20, 16777216 ;  /* 0x4b8000001414a820 */ /* 0x000fc60000400000 */
[----:B------:R-:W0:Y:S01]  /*04b0*/  MUFU.RCP R24, R24 ;  /* 0x0000001800187308 */ /* 0x000e220000001000 */
[----:B------:R-:W-:-:S07]  /*04c0*/  @P0 FMUL R4, R4, 0.25 ;  /* 0x3e80000004040820 */ /* 0x000fce0000400000 */
[----:B------:R-:W1:Y:S01]  /*04d0*/  MUFU.RCP R3, R20 ;  /* 0x0000001400037308 */ /* 0x000e620000001000 */
[----:B------:R-:W-:Y:S01]  /*04e0*/  @P1 FMUL R5, R5, 0.25 ;  /* 0x3e80000005051820 */ /* 0x000fe20000400000 */
[----:B------:R-:W-:-:S03]  /*04f0*/  @!P2 FMUL R4, R4, 16777216 ;  /* 0x4b8000000404a820 */ /* 0x000fc60000400000 */
[----:B------:R-:W-:-:S04]  /*0500*/  @!P3 FMUL R5, R5, 16777216 ;  /* 0x4b8000000505b820 */ /* 0x000fc80000400000 */
[----:B0-----:R-:W-:Y:S01]  /*0510*/  FMUL R24, R24, R5 ;  /* 0x0000000518187220 */ /* 0x001fe20000400000 */
[----:B------:R-:W-:Y:S01]  /*0520*/  LEA R5, R2, UR4, 0x2 ;  /* 0x0000000402057c11 */ /* 0x000fe2000f8e10ff */
[----:B-1----:R-:W-:-:S05]  /*0530*/  FMUL R3, R3, R4 ;  /* 0x0000000403037220 */ /* 0x002fca0000400000 */
[----:B------:R0:W-:Y:S04]  /*0540*/  STS [R16], R3 ;  /* 0x0000000310007388 */ /* 0x0001e80000000800 */
[----:B------:R0:W-:Y:S01]  /*0550*/  STS [R5+0x40], R24 ;  /* 0x0000401805007388 */ /* 0x0001e20000000800 */
[----:B------:R-:W-:Y:S01]  /*0560*/  BAR.SYNC.DEFER_BLOCKING 0x0 ;  /* 0x0000000000007b1d */ /* 0x000fe20000010000 */
[----:B------:R-:W-:-:S13]  /*0570*/  ISETP.GE.AND P0, PT, R0, 0x10, PT ;  /* 0x000000100000780c */ /* 0x000fda0003f06270 */
[----:B0-----:R-:W-:Y:S05]  /*0580*/  @P0 EXIT ;  /* 0x000000000000094d */ /* 0x001fea0003800000 */
[----:B------:R-:W0:Y:S01]  /*0590*/  LDS.64 R10, [R6] ;  /* 0x00000000060a7984 */ /* 0x000e220000000a00 */
[----:B------:R-:W-:Y:S01]  /*05a0*/  SHF.R.S32.HI R5, RZ, 0x1f, R14 ;  /* 0x0000001fff057819 */ /* 0x000fe2000001140e */
[----:B------:R-:W1:Y:S03]  /*05b0*/  LDC.64 R2, c[0x0][0x218] ;  /* 0x00008600ff027b82 */ /* 0x000e660000000a00 */
[----:B------:R-:W-:-:S04]  /*05c0*/  LEA.HI R5, R5, R14, RZ, 0x2 ;  /* 0x0000000e05057211 */ /* 0x000fc800078f10ff */
[C---:B------:R-:W-:Y:S01]  /*05d0*/  LOP3.LUT R9, R5.reuse, 0xfffffffc, RZ, 0xc0, !PT ;  /* 0xfffffffc05097812 */ /* 0x040fe200078ec0ff */
[----:B------:R-:W-:-:S04]  /*05e0*/  IMAD.SHL.U32 R5, R5, 0x10, RZ ;  /* 0x0000001005057824 */ /* 0x000fc800078e00ff */
[----:B------:R-:W-:Y:S01]  /*05f0*/  IMAD.IADD R14, R14, 0x1, -R9 ;  /* 0x000000010e0e7824 */ /* 0x000fe200078e0a09 */
[----:B------:R-:W-:-:S03]  /*0600*/  LOP3.LUT R5, R5, 0xffffffc0, RZ, 0xc0, !PT ;  /* 0xffffffc005057812 */ /* 0x000fc600078ec0ff */
[----:B------:R-:W-:-:S04]  /*0610*/  IMAD R14, R7, 0x4, R14 ;  /* 0x00000004070e7824 */ /* 0x000fc800078e020e */
[----:B------:R-:W-:-:S04]  /*0620*/  IMAD.IADD R5, R14, 0x1, R5 ;  /* 0x000000010e057824 */ /* 0x000fc800078e0205 */
[----:B-1----:R-:W-:-:S05]  /*0630*/  IMAD.WIDE R2, R5, 0x4, R2 ;  /* 0x0000000405027825 */ /* 0x002fca00078e0202 */
[----:B0-----:R-:W-:Y:S01]  /*0640*/  STG.E.64 desc[UR6][R2.64], R10 ;  /* 0x0000000a02007986 */ /* 0x001fe2000c101b06 */
[----:B------:R-:W-:Y:S05]  /*0650*/  EXIT ;  /* 0x000000000000794d */ /* 0x000fea0003800000 */
.L_x_0:
[----:B------:R-:W-:-:S00]  /*0660*/  BRA `(.L_x_0) ;  /* 0xfffffffc00fc7947 */ /* 0x000fc0000383ffff */
[----:B------:R-:W-:-:S00]  /*0670*/  NOP ;  /* 0x0000000000007918 */ /* 0x000fc00000000000 */
        /* <DEDUP_REMOVED lines=8> */
.L_x_1:


//--------------------- .nv.shared.triton_poi_fused__softmax_4 --------------------------
	.section	.nv.shared.triton_poi_fused__softmax_4,"aw",@nobits
	.sectionflags	@""
	.align	16
	.zero		1024


//--------------------- .nv.constant0.triton_poi_fused__softmax_4 --------------------------
	.section	.nv.constant0.triton_poi_fused__softmax_4,"a",@progbits
	.sectionflags	@""
	.align	4
.nv.constant0.triton_poi_fused__softmax_4:
	.zero		552
